//
// Generated by NVIDIA NVVM Compiler
//
// Compiler Build ID: CL-36424714
// Cuda compilation tools, release 13.0, V13.0.88
// Based on NVVM 20.0.0
//

.version 9.0
.target sm_100
.address_size 64

	// .globl	_Z11test_kernelPf

.visible .entry _Z11test_kernelPf(
	.param .u64 .ptr .align 1 _Z11test_kernelPf_param_0
)
{
	.local .align 16 .b8 	__local_depot0[65536];
	.reg .b64 	%SP;
	.reg .b64 	%SPL;
	.reg .pred 	%p<3>;
	.reg .b32 	%r<6>;
	.reg .b32 	%f<33>;
	.reg .b64 	%rd<20>;

	mov.u64 	%SPL, __local_depot0;
	ld.param.u64 	%rd12, [_Z11test_kernelPf_param_0];
	add.u64 	%rd1, %SPL, 0;
	mov.b64 	%rd17, -1;
	mov.u64 	%rd16, %rd1;
$L__BB0_1:
	mov.b32 	%r3, 0;
	st.local.u32 	[%rd16], %r3;
	add.s64 	%rd17, %rd17, 1;
	add.s64 	%rd16, %rd16, 4;
	setp.lt.u64 	%p1, %rd17, 16383;
	@%p1 bra 	$L__BB0_1;
	add.s64 	%rd19, %rd1, 64;
	cvta.to.global.u64 	%rd15, %rd12;
	add.s64 	%rd18, %rd15, 64;
	mov.b32 	%r5, 0;
$L__BB0_3:
	ld.local.v4.f32 	{%f1, %f2, %f3, %f4}, [%rd19+-64];
	st.global.f32 	[%rd18+-64], %f1;
	st.global.f32 	[%rd18+-60], %f2;
	st.global.f32 	[%rd18+-56], %f3;
	st.global.f32 	[%rd18+-52], %f4;
	ld.local.v4.f32 	{%f5, %f6, %f7, %f8}, [%rd19+-48];
	st.global.f32 	[%rd18+-48], %f5;
	st.global.f32 	[%rd18+-44], %f6;
	st.global.f32 	[%rd18+-40], %f7;
	st.global.f32 	[%rd18+-36], %f8;
	ld.local.v4.f32 	{%f9, %f10, %f11, %f12}, [%rd19+-32];
	st.global.f32 	[%rd18+-32], %f9;
	st.global.f32 	[%rd18+-28], %f10;
	st.global.f32 	[%rd18+-24], %f11;
	st.global.f32 	[%rd18+-20], %f12;
	ld.local.v4.f32 	{%f13, %f14, %f15, %f16}, [%rd19+-16];
	st.global.f32 	[%rd18+-16], %f13;
	st.global.f32 	[%rd18+-12], %f14;
	st.global.f32 	[%rd18+-8], %f15;
	st.global.f32 	[%rd18+-4], %f16;
	ld.local.v4.f32 	{%f17, %f18, %f19, %f20}, [%rd19];
	st.global.f32 	[%rd18], %f17;
	st.global.f32 	[%rd18+4], %f18;
	st.global.f32 	[%rd18+8], %f19;
	st.global.f32 	[%rd18+12], %f20;
	ld.local.v4.f32 	{%f21, %f22, %f23, %f24}, [%rd19+16];
	st.global.f32 	[%rd18+16], %f21;
	st.global.f32 	[%rd18+20], %f22;
	st.global.f32 	[%rd18+24], %f23;
	st.global.f32 	[%rd18+28], %f24;
	ld.local.v4.f32 	{%f25, %f26, %f27, %f28}, [%rd19+32];
	st.global.f32 	[%rd18+32], %f25;
	st.global.f32 	[%rd18+36], %f26;
	st.global.f32 	[%rd18+40], %f27;
	st.global.f32 	[%rd18+44], %f28;
	ld.local.v4.f32 	{%f29, %f30, %f31, %f32}, [%rd19+48];
	st.global.f32 	[%rd18+48], %f29;
	st.global.f32 	[%rd18+52], %f30;
	st.global.f32 	[%rd18+56], %f31;
	st.global.f32 	[%rd18+60], %f32;
	add.s32 	%r5, %r5, 32;
	add.s64 	%rd19, %rd19, 128;
	add.s64 	%rd18, %rd18, 128;
	setp.ne.s32 	%p2, %r5, 16384;
	@%p2 bra 	$L__BB0_3;
	ret;

}


// ===== COMPILED SASS (sm_100) =====

	.target	sm_100

	.elftype	@"ET_EXEC"


//--------------------- .note.nv.tkinfo           --------------------------
	.section	.note.nv.tkinfo,"",@"SHT_NOTE"
	.sectionflags	@"SHF_NOTE_NV_TKINFO"
	.tkinfo
        /*0018*/ 	.word	0x00000002
        /*0030*/ 	.string	""
        /*0030*/ 	.string	"ptxas"
        /*0030*/ 	.string	"Cuda compilation tools, release 13.0, V13.0.88"
        /*0030*/ 	.string	"Build cuda_13.0.r13.0/compiler.36424714_0"
        /*0030*/ 	.string	"-arch sm_100 -m 64 "



//--------------------- .note.nv.cuinfo           --------------------------
	.section	.note.nv.cuinfo,"",@"SHT_NOTE"
	.sectionflags	@"SHF_NOTE_NV_CUINFO"
        /*0018*/ 	.short	0x0002
        /*001a*/ 	.short	0x0064
        /*001c*/ 	.short	0x0082
	.zero		2


//--------------------- .nv.info                  --------------------------
	.section	.nv.info,"",@"SHT_CUDA_INFO"
	.align	4


	//----- nvinfo : EIATTR_REGCOUNT
	.align		4
        /*0000*/ 	.byte	0x04, 0x2f
        /*0002*/ 	.short	(.L_1 - .L_0)
	.align		4
.L_0:
        /*0004*/ 	.word	index@(_Z11test_kernelPf)
        /*0008*/ 	.word	0x0000001e


	//----- nvinfo : EIATTR_FRAME_SIZE
	.align		4
.L_1:
        /*000c*/ 	.byte	0x04, 0x11
        /*000e*/ 	.short	(.L_3 - .L_2)
	.align		4
.L_2:
        /*0010*/ 	.word	index@(_Z11test_kernelPf)
        /*0014*/ 	.word	0x00010000


	//----- nvinfo : EIATTR_MIN_STACK_SIZE
	.align		4
.L_3:
        /*0018*/ 	.byte	0x04, 0x12
        /*001a*/ 	.short	(.L_5 - .L_4)
	.align		4
.L_4:
        /*001c*/ 	.word	index@(_Z11test_kernelPf)
        /*0020*/ 	.word	0x00010000
.L_5:


//--------------------- .nv.compat                --------------------------
	.section	.nv.compat,"",@"SHT_CUDA_COMPAT_INFO"
	.align	4
        /*0000*/ 	.byte	0x02, 0x09, 0x00, 0x00, 0x02, 0x02, 0x01, 0x00, 0x02, 0x05, 0x05, 0x00, 0x03, 0x07, 0x01, 0x01
        /*0010*/ 	.byte	0x02, 0x03, 0x00, 0x00, 0x02, 0x06, 0x01, 0x00, 0x04, 0x0b, 0x08, 0x00, 0x09, 0x00, 0x00, 0x00
        /*0020*/ 	.byte	0x00, 0x00, 0x00, 0x00


//--------------------- .nv.info._Z11test_kernelPf --------------------------
	.section	.nv.info._Z11test_kernelPf,"",@"SHT_CUDA_INFO"
	.sectionflags	@""
	.align	4


	//----- nvinfo : EIATTR_CUDA_API_VERSION
	.align		4
        /*0000*/ 	.byte	0x04, 0x37
        /*0002*/ 	.short	(.L_7 - .L_6)
.L_6:
        /*0004*/ 	.word	0x00000082


	//----- nvinfo : EIATTR_KPARAM_INFO
	.align		4
.L_7:
        /*0008*/ 	.byte	0x04, 0x17
        /*000a*/ 	.short	(.L_9 - .L_8)
.L_8:
        /*000c*/ 	.word	0x00000000
        /*0010*/ 	.short	0x0000
        /*0012*/ 	.short	0x0000
        /*0014*/ 	.byte	0x00, 0xf5, 0x21, 0x00


	//----- nvinfo : EIATTR_SPARSE_MMA_MASK
	.align		4
.L_9:
        /*0018*/ 	.byte	0x03, 0x50
        /*001a*/ 	.short	0x0000


	//----- nvinfo : EIATTR_MAXREG_COUNT
	.align		4
        /*001c*/ 	.byte	0x03, 0x1b
        /*001e*/ 	.short	0x00ff


	//----- nvinfo : EIATTR_MERCURY_ISA_VERSION
	.align		4
        /*0020*/ 	.byte	0x03, 0x5f
        /*0022*/ 	.short	0x0101


	//----- nvinfo : EIATTR_VRC_CTA_INIT_COUNT
	.align		4
        /*0024*/ 	.byte	0x02, 0x4a
	.zero		1
	.zero		1


	//----- nvinfo : EIATTR_EXIT_INSTR_OFFSETS
	.align		4
        /*0028*/ 	.byte	0x04, 0x1c
        /*002a*/ 	.short	(.L_11 - .L_10)


	//   ....[0]....
.L_10:
        /*002c*/ 	.word	0x00000e50


	//----- nvinfo : EIATTR_CBANK_PARAM_SIZE
	.align		4
.L_11:
        /*0030*/ 	.byte	0x03, 0x19
        /*0032*/ 	.short	0x0008


	//----- nvinfo : EIATTR_PARAM_CBANK
	.align		4
        /*0034*/ 	.byte	0x04, 0x0a
        /*0036*/ 	.short	(.L_13 - .L_12)
	.align		4
.L_12:
        /*0038*/ 	.word	index@(.nv.constant0._Z11test_kernelPf)
        /*003c*/ 	.short	0x0380
        /*003e*/ 	.short	0x0008


	//----- nvinfo : EIATTR_SW_WAR
	.align		4
.L_13:
        /*0040*/ 	.byte	0x04, 0x36
        /*0042*/ 	.short	(.L_15 - .L_14)
.L_14:
        /*0044*/ 	.word	0x00000008
.L_15:


//--------------------- .nv.callgraph             --------------------------
	.section	.nv.callgraph,"",@"SHT_CUDA_CALLGRAPH"
	.align	4
	.sectionentsize	8
	.align		4
        /*0000*/ 	.word	0x00000000
	.align		4
        /*0004*/ 	.word	0xffffffff
	.align		4
        /*0008*/ 	.word	0x00000000
	.align		4
        /*000c*/ 	.word	0xfffffffe
	.align		4
        /*0010*/ 	.word	0x00000000
	.align		4
        /*0014*/ 	.word	0xfffffffd
	.align		4
        /*0018*/ 	.word	0x00000000
	.align		4
        /*001c*/ 	.word	0xfffffffc


//--------------------- .text._Z11test_kernelPf   --------------------------
	.section	.text._Z11test_kernelPf,"ax",@progbits
	.align	128
        .global         _Z11test_kernelPf
        .type           _Z11test_kernelPf,@function
        .size           _Z11test_kernelPf,(.L_x_3 - _Z11test_kernelPf)
        .other          _Z11test_kernelPf,@"STO_CUDA_ENTRY STV_DEFAULT"
_Z11test_kernelPf:
.text._Z11test_kernelPf:
[----:B------:R-:W0:Y:S02]  /*0000*/  LDC R1, c[0x0][0x37c] ;  /* 0x0000df00ff017b82 */ /* 0x000e240000000800 */
[----:B0-----:R-:W-:Y:S01]  /*0010*/  VIADD R1, R1, 0xffff0000 ;  /* 0xffff000001017836 */ /* 0x001fe20000000000 */
[----:B------:R-:W-:Y:S01]  /*0020*/  UMOV UR5, 0x6 ;  /* 0x0000000600057882 */ /* 0x000fe20000000000 */
[----:B------:R-:W-:Y:S02]  /*0030*/  UMOV UR4, URZ ;  /* 0x000000ff00047c82 */ /* 0x000fe40008000000 */
[----:B------:R-:W-:Y:S01]  /*0040*/  VIADD R0, R1, 0x1c ;  /* 0x0000001c01007836 */ /* 0x000fe20000000000 */
[----:B------:R0:W-:Y:S04]  /*0050*/  STL.128 [R1], RZ ;  /* 0x000000ff01007387 */ /* 0x0001e80000100c00 */
[----:B------:R0:W-:Y:S04]  /*0060*/  STL.64 [R1+0x10], RZ ;  /* 0x000010ff01007387 */ /* 0x0001e80000100a00 */
[----:B------:R0:W-:Y:S02]  /*0070*/  STL [R1+0x18], RZ ;  /* 0x000018ff01007387 */ /* 0x0001e40000100800 */
.L_x_0:
[----:B------:R-:W-:Y:S01]  /*0080*/  UIADD3 UR5, UP0, UPT, UR5, 0x9f, URZ ;  /* 0x0000009f05057890 */ /* 0x000fe2000ff1e0ff */
[----:B------:R-:W-:Y:S03]  /*0090*/  STL [R0], RZ ;  /* 0x000000ff00007387 */ /* 0x000fe60000100800 */
[----:B------:R-:W-:Y:S01]  /*00a0*/  UIADD3.X UR4, UPT, UPT, URZ, UR4, URZ, UP0, !UPT ;  /* 0x00000004ff047290 */ /* 0x000fe200087fe4ff */
[----:B------:R-:W-:Y:S01]  /*00b0*/  STL [R0+0x4], RZ ;  /* 0x000004ff00007387 */ /* 0x000fe20000100800 */
[----:B------:R-:W-:-:S03]  /*00c0*/  UISETP.GE.U32.AND UP0, UPT, UR5, 0x3fff, UPT ;  /* 0x00003fff0500788c */ /* 0x000fc6000bf06070 */
[----:B------:R-:W-:Y:S01]  /*00d0*/  STL [R0+0x8], RZ ;  /* 0x000008ff00007387 */ /* 0x000fe20000100800 */
[----:B------:R-:W-:-:S03]  /*00e0*/  UISETP.GE.U32.AND.EX UP0, UPT, UR4, URZ, UPT, UP0 ;  /* 0x000000ff0400728c */ /* 0x000fc6000bf06100 */
[----:B------:R-:W-:Y:S04]  /*00f0*/  STL [R0+0xc], RZ ;  /* 0x00000cff00007387 */ /* 0x000fe80000100800 */
        /* <DEDUP_REMOVED lines=154> */
[----:B------:R1:W-:Y:S02]  /*0aa0*/  STL [R0+0x278], RZ ;  /* 0x000278ff00007387 */ /* 0x0003e40000100800 */
[----:B-1----:R-:W-:Y:S01]  /*0ab0*/  IADD3 R0, PT, PT, R0, 0x27c, RZ ;  /* 0x0000027c00007810 */ /* 0x002fe20007ffe0ff */
[----:B------:R-:W-:Y:S06]  /*0ac0*/  BRA.U !UP0, `(.L_x_0) ;  /* 0xfffffff5086c7547 */ /* 0x000fec000b83ffff */
[----:B------:R-:W1:Y:S01]  /*0ad0*/  LDCU.64 UR4, c[0x0][0x380] ;  /* 0x00007000ff0477ac */ /* 0x000e620008000a00 */
[----:B------:R-:W-:Y:S01]  /*0ae0*/  VIADD R0, R1, 0x40 ;  /* 0x0000004001007836 */ /* 0x000fe20000000000 */
[----:B------:R-:W2:Y:S01]  /*0af0*/  LDCU.64 UR6, c[0x0][0x358] ;  /* 0x00006b00ff0677ac */ /* 0x000ea20008000a00 */
[----:B-1----:R-:W-:-:S04]  /*0b00*/  UIADD3 UR4, UP0, UPT, UR4, 0x40, URZ ;  /* 0x0000004004047890 */ /* 0x002fc8000ff1e0ff */
[----:B------:R-:W-:Y:S02]  /*0b10*/  UIADD3.X UR5, UPT, UPT, URZ, UR5, URZ, UP0, !UPT ;  /* 0x00000005ff057290 */ /* 0x000fe400087fe4ff */
[----:B------:R-:W-:Y:S01]  /*0b20*/  MOV R12, UR4 ;  /* 0x00000004000c7c02 */ /* 0x000fe20008000f00 */
[----:B------:R-:W-:-:S03]  /*0b30*/  UMOV UR4, URZ ;  /* 0x000000ff00047c82 */ /* 0x000fc60008000000 */
[----:B--2---:R-:W-:-:S07]  /*0b40*/  IMAD.U32 R13, RZ, RZ, UR5 ;  /* 0x00000005ff0d7e24 */ /* 0x004fce000f8e00ff */
.L_x_1:
[----:B-1----:R-:W2:Y:S04]  /*0b50*/  LDL.128 R8, [R0+-0x40] ;  /* 0xffffc00000087983 */ /* 0x002ea80000100c00 */
[----:B------:R-:W3:Y:S01]  /*0b60*/  LDL.128 R24, [R0+-0x30] ;  /* 0xffffd00000187983 */ /* 0x000ee20000100c00 */
[----:B------:R-:W-:Y:S01]  /*0b70*/  MOV R2, R12 ;  /* 0x0000000c00027202 */ /* 0x000fe20000000f00 */
[----:B------:R-:W-:Y:S02]  /*0b80*/  IMAD.MOV.U32 R3, RZ, RZ, R13 ;  /* 0x000000ffff037224 */ /* 0x000fe400078e000d */
[----:B------:R-:W4:Y:S04]  /*0b90*/  LDL.128 R4, [R0+-0x20] ;  /* 0xffffe00000047983 */ /* 0x000f280000100c00 */
[----:B------:R-:W5:Y:S04]  /*0ba0*/  LDL.128 R20, [R0+-0x10] ;  /* 0xfffff00000147983 */ /* 0x000f680000100c00 */
[----:B------:R-:W5:Y:S04]  /*0bb0*/  LDL.128 R16, [R0] ;  /* 0x0000000000107983 */ /* 0x000f680000100c00 */
[----:B------:R-:W5:Y:S04]  /*0bc0*/  LDL.128 R12, [R0+0x10] ;  /* 0x00001000000c7983 */ /* 0x000f680000100c00 */
[----:B--2---:R-:W-:Y:S04]  /*0bd0*/  STG.E desc[UR6][R2.64+-0x40], R8 ;  /* 0xffffc00802007986 */ /* 0x004fe8000c101906 */
[----:B------:R-:W-:Y:S04]  /*0be0*/  STG.E desc[UR6][R2.64+-0x3c], R9 ;  /* 0xffffc40902007986 */ /* 0x000fe8000c101906 */
[----:B------:R-:W-:Y:S04]  /*0bf0*/  STG.E desc[UR6][R2.64+-0x38], R10 ;  /* 0xffffc80a02007986 */ /* 0x000fe8000c101906 */
[----:B------:R1:W-:Y:S04]  /*0c00*/  STG.E desc[UR6][R2.64+-0x34], R11 ;  /* 0xffffcc0b02007986 */ /* 0x0003e8000c101906 */
[----:B---3--:R-:W-:Y:S04]  /*0c10*/  STG.E desc[UR6][R2.64+-0x30], R24 ;  /* 0xffffd01802007986 */ /* 0x008fe8000c101906 */
[----:B------:R-:W-:Y:S04]  /*0c20*/  STG.E desc[UR6][R2.64+-0x2c], R25 ;  /* 0xffffd41902007986 */ /* 0x000fe8000c101906 */
[----:B------:R-:W-:Y:S04]  /*0c30*/  STG.E desc[UR6][R2.64+-0x28], R26 ;  /* 0xffffd81a02007986 */ /* 0x000fe8000c101906 */
[----:B------:R2:W-:Y:S04]  /*0c40*/  STG.E desc[UR6][R2.64+-0x24], R27 ;  /* 0xffffdc1b02007986 */ /* 0x0005e8000c101906 */
[----:B-1----:R-:W3:Y:S04]  /*0c50*/  LDL.128 R8, [R0+0x20] ;  /* 0x0000200000087983 */ /* 0x002ee80000100c00 */
[----:B--2---:R1:W2:Y:S04]  /*0c60*/  LDL.128 R24, [R0+0x30] ;  /* 0x0000300000187983 */ /* 0x0042a80000100c00 */
[----:B----4-:R-:W-:Y:S04]  /*0c70*/  STG.E desc[UR6][R2.64+-0x20], R4 ;  /* 0xffffe00402007986 */ /* 0x010fe8000c101906 */
[----:B------:R-:W-:Y:S04]  /*0c80*/  STG.E desc[UR6][R2.64+-0x1c], R5 ;  /* 0xffffe40502007986 */ /* 0x000fe8000c101906 */
[----:B------:R-:W-:Y:S04]  /*0c90*/  STG.E desc[UR6][R2.64+-0x18], R6 ;  /* 0xffffe80602007986 */ /* 0x000fe8000c101906 */
[----:B------:R-:W-:Y:S04]  /*0ca0*/  STG.E desc[UR6][R2.64+-0x14], R7 ;  /* 0xffffec0702007986 */ /* 0x000fe8000c101906 */
[----:B-----5:R-:W-:Y:S04]  /*0cb0*/  STG.E desc[UR6][R2.64+-0x10], R20 ;  /* 0xfffff01402007986 */ /* 0x020fe8000c101906 */
[----:B------:R-:W-:Y:S04]  /*0cc0*/  STG.E desc[UR6][R2.64+-0xc], R21 ;  /* 0xfffff41502007986 */ /* 0x000fe8000c101906 */
[----:B------:R-:W-:Y:S04]  /*0cd0*/  STG.E desc[UR6][R2.64+-0x8], R22 ;  /* 0xfffff81602007986 */ /* 0x000fe8000c101906 */
[----:B------:R-:W-:Y:S04]  /*0ce0*/  STG.E desc[UR6][R2.64+-0x4], R23 ;  /* 0xfffffc1702007986 */ /* 0x000fe8000c101906 */
[----:B------:R-:W-:Y:S04]  /*0cf0*/  STG.E desc[UR6][R2.64], R16 ;  /* 0x0000001002007986 */ /* 0x000fe8000c101906 */
[----:B------:R-:W-:Y:S04]  /*0d00*/  STG.E desc[UR6][R2.64+0x4], R17 ;  /* 0x0000041102007986 */ /* 0x000fe8000c101906 */
[----:B------:R-:W-:Y:S04]  /*0d10*/  STG.E desc[UR6][R2.64+0x8], R18 ;  /* 0x0000081202007986 */ /* 0x000fe8000c101906 */
[----:B------:R-:W-:Y:S04]  /*0d20*/  STG.E desc[UR6][R2.64+0xc], R19 ;  /* 0x00000c1302007986 */ /* 0x000fe8000c101906 */
[----:B------:R-:W-:Y:S04]  /*0d30*/  STG.E desc[UR6][R2.64+0x18], R14 ;  /* 0x0000180e02007986 */ /* 0x000fe8000c101906 */
[----:B------:R-:W-:Y:S01]  /*0d40*/  STG.E desc[UR6][R2.64+0x1c], R15 ;  /* 0x00001c0f02007986 */ /* 0x000fe2000c101906 */
[----:B------:R-:W-:-:S04]  /*0d50*/  UIADD3 UR4, UPT, UPT, UR4, 0x20, URZ ;  /* 0x0000002004047890 */ /* 0x000fc8000fffe0ff */
[----:B------:R-:W-:Y:S01]  /*0d60*/  UISETP.NE.AND UP0, UPT, UR4, 0x4000, UPT ;  /* 0x000040000400788c */ /* 0x000fe2000bf05270 */
[----:B------:R4:W-:Y:S01]  /*0d70*/  STG.E desc[UR6][R2.64+0x10], R12 ;  /* 0x0000100c02007986 */ /* 0x0009e2000c101906 */
[----:B-1----:R-:W-:-:S03]  /*0d80*/  IADD3 R0, PT, PT, R0, 0x80, RZ ;  /* 0x0000008000007810 */ /* 0x002fc60007ffe0ff */
[----:B------:R1:W-:Y:S01]  /*0d90*/  STG.E desc[UR6][R2.64+0x14], R13 ;  /* 0x0000140d02007986 */ /* 0x0003e2000c101906 */
[----:B----4-:R-:W-:-:S04]  /*0da0*/  IADD3 R12, P0, PT, R2, 0x80, RZ ;  /* 0x00000080020c7810 */ /* 0x010fc80007f1e0ff */
[----:B-1----:R-:W-:Y:S01]  /*0db0*/  IADD3.X R13, PT, PT, RZ, R3, RZ, P0, !PT ;  /* 0x00000003ff0d7210 */ /* 0x002fe200007fe4ff */
[----:B---3--:R1:W-:Y:S04]  /*0dc0*/  STG.E desc[UR6][R2.64+0x20], R8 ;  /* 0x0000200802007986 */ /* 0x0083e8000c101906 */
[----:B------:R1:W-:Y:S04]  /*0dd0*/  STG.E desc[UR6][R2.64+0x24], R9 ;  /* 0x0000240902007986 */ /* 0x0003e8000c101906 */
[----:B------:R1:W-:Y:S04]  /*0de0*/  STG.E desc[UR6][R2.64+0x28], R10 ;  /* 0x0000280a02007986 */ /* 0x0003e8000c101906 */
[----:B------:R1:W-:Y:S04]  /*0df0*/  STG.E desc[UR6][R2.64+0x2c], R11 ;  /* 0x00002c0b02007986 */ /* 0x0003e8000c101906 */
[----:B--2---:R1:W-:Y:S04]  /*0e00*/  STG.E desc[UR6][R2.64+0x30], R24 ;  /* 0x0000301802007986 */ /* 0x0043e8000c101906 */
[----:B------:R1:W-:Y:S04]  /*0e10*/  STG.E desc[UR6][R2.64+0x34], R25 ;  /* 0x0000341902007986 */ /* 0x0003e8000c101906 */
[----:B------:R1:W-:Y:S04]  /*0e20*/  STG.E desc[UR6][R2.64+0x38], R26 ;  /* 0x0000381a02007986 */ /* 0x0003e8000c101906 */
[----:B------:R1:W-:Y:S01]  /*0e30*/  STG.E desc[UR6][R2.64+0x3c], R27 ;  /* 0x00003c1b02007986 */ /* 0x0003e2000c101906 */
[----:B------:R-:W-:Y:S05]  /*0e40*/  BRA.U UP0, `(.L_x_1) ;  /* 0xfffffffd00407547 */ /* 0x000fea000b83ffff */
[----:B------:R-:W-:Y:S05]  /*0e50*/  EXIT ;  /* 0x000000000000794d */ /* 0x000fea0003800000 */
.L_x_2:
[----:B------:R-:W-:-:S00]  /*0e60*/  BRA `(.L_x_2) ;  /* 0xfffffffc00fc7947 */ /* 0x000fc0000383ffff */
[----:B------:R-:W-:-:S00]  /*0e70*/  NOP ;  /* 0x0000000000007918 */ /* 0x000fc00000000000 */
        /* <DEDUP_REMOVED lines=8> */
.L_x_3:


//--------------------- .nv.shared.reserved.0     --------------------------
	.section	.nv.shared.reserved.0,"aw",@nobits
	.weak		__nv_reservedSMEM_offset_0_alias
	.size		__nv_reservedSMEM_offset_0_alias, 0, 64
	.other		__nv_reservedSMEM_offset_0_alias,@"STO_CUDA_RESERVED_SHARED STV_DEFAULT"
__nv_reservedSMEM_offset_0_alias:
	.zero		0
	.zero		64


//--------------------- .nv.constant0._Z11test_kernelPf --------------------------
	.section	.nv.constant0._Z11test_kernelPf,"a",@progbits
	.sectionflags	@""
	.align	4
.nv.constant0._Z11test_kernelPf:
	.zero		904


//--------------------- SYMBOLS --------------------------

	.type		.nv.reservedSmem.offset0,@object
	.size		.nv.reservedSmem.offset0,0x4
